	.headerflags	@"EF_CUDA_TEXMODE_UNIFIED EF_CUDA_64BIT_ADDRESS EF_CUDA_ACCELERATORS EF_CUDA_SM90 EF_CUDA_VIRTUAL_SM(EF_CUDA_SM90)"
	.elftype	@"ET_EXEC"


//--------------------- .nv.info                  --------------------------
	.section	.nv.info,"",@"SHT_CUDA_INFO"
	.align	4


	//----- nvinfo : EIATTR_REGCOUNT
	.align		4
        /*0000*/ 	.byte	0x04, 0x2f
        /*0002*/ 	.short	(.L_1 - .L_0)
	.align		4
.L_0:
        /*0004*/ 	.word	index@(triton_poi_fused_max_pool2d_with_indices_37)
        /*0008*/ 	.word	0x0000001c


	//----- nvinfo : EIATTR_MIN_STACK_SIZE
	.align		4
.L_1:
        /*000c*/ 	.byte	0x04, 0x12
        /*000e*/ 	.short	(.L_3 - .L_2)
	.align		4
.L_2:
        /*0010*/ 	.word	index@(triton_poi_fused_max_pool2d_with_indices_37)
        /*0014*/ 	.word	0x00000000


	//----- nvinfo : EIATTR_FRAME_SIZE
	.align		4
.L_3:
        /*0018*/ 	.byte	0x04, 0x11
        /*001a*/ 	.short	(.L_5 - .L_4)
	.align		4
.L_4:
        /*001c*/ 	.word	index@(triton_poi_fused_max_pool2d_with_indices_37)
        /*0020*/ 	.word	0x00000000


	//----- nvinfo : EIATTR_MIN_STACK_SIZE
	.align		4
.L_5:
        /*0024*/ 	.byte	0x04, 0x12
        /*0026*/ 	.short	(.L_7 - .L_6)
	.align		4
.L_6:
        /*0028*/ 	.word	index@(triton_poi_fused_max_pool2d_with_indices_37)
        /*002c*/ 	.word	0x00000000
.L_7:


//--------------------- .nv.info.triton_poi_fused_max_pool2d_with_indices_37 --------------------------
	.section	.nv.info.triton_poi_fused_max_pool2d_with_indices_37,"",@"SHT_CUDA_INFO"
	.sectionflags	@""
	.align	4


	//----- nvinfo : EIATTR_CUDA_API_VERSION
	.align		4
        /*0000*/ 	.byte	0x04, 0x37
        /*0002*/ 	.short	(.L_9 - .L_8)
.L_8:
        /*0004*/ 	.word	0x0000007c


	//----- nvinfo : EIATTR_KPARAM_INFO
	.align		4
.L_9:
        /*0008*/ 	.byte	0x04, 0x17
        /*000a*/ 	.short	(.L_11 - .L_10)
.L_10:
        /*000c*/ 	.word	0x00000000
        /*0010*/ 	.short	0x0003
        /*0012*/ 	.short	0x0018
        /*0014*/ 	.byte	0x00, 0xf0, 0x11, 0x00


	//----- nvinfo : EIATTR_KPARAM_INFO
	.align		4
.L_11:
        /*0018*/ 	.byte	0x04, 0x17
        /*001a*/ 	.short	(.L_13 - .L_12)
.L_12:
        /*001c*/ 	.word	0x00000000
        /*0020*/ 	.short	0x0002
        /*0022*/ 	.short	0x0010
        /*0024*/ 	.byte	0x00, 0xf4, 0x21, 0x00


	//----- nvinfo : EIATTR_KPARAM_INFO
	.align		4
.L_13:
        /*0028*/ 	.byte	0x04, 0x17
        /*002a*/ 	.short	(.L_15 - .L_14)
.L_14:
        /*002c*/ 	.word	0x00000000
        /*0030*/ 	.short	0x0001
        /*0032*/ 	.short	0x0008
        /*0034*/ 	.byte	0x00, 0xf4, 0x21, 0x00


	//----- nvinfo : EIATTR_KPARAM_INFO
	.align		4
.L_15:
        /*0038*/ 	.byte	0x04, 0x17
        /*003a*/ 	.short	(.L_17 - .L_16)
.L_16:
        /*003c*/ 	.word	0x00000000
        /*0040*/ 	.short	0x0000
        /*0042*/ 	.short	0x0000
        /*0044*/ 	.byte	0x00, 0xf4, 0x21, 0x00


	//----- nvinfo : EIATTR_SPARSE_MMA_MASK
	.align		4
.L_17:
        /*0048*/ 	.byte	0x03, 0x50
        /*004a*/ 	.short	0x0000


	//----- nvinfo : EIATTR_MAXREG_COUNT
	.align		4
        /*004c*/ 	.byte	0x03, 0x1b
        /*004e*/ 	.short	0x00ff


	//----- nvinfo : EIATTR_EXIT_INSTR_OFFSETS
	.align		4
        /*0050*/ 	.byte	0x04, 0x1c
        /*0052*/ 	.short	(.L_19 - .L_18)


	//   ....[0]....
.L_18:
        /*0054*/ 	.word	0x00001280


	//----- nvinfo : EIATTR_REQNTID
	.align		4
.L_19:
        /*0058*/ 	.byte	0x04, 0x10
        /*005a*/ 	.short	(.L_21 - .L_20)
.L_20:
        /*005c*/ 	.word	0x00000080
        /*0060*/ 	.word	0x00000001
        /*0064*/ 	.word	0x00000001


	//----- nvinfo : EIATTR_CBANK_PARAM_SIZE
	.align		4
.L_21:
        /*0068*/ 	.byte	0x03, 0x19
        /*006a*/ 	.short	0x001c


	//----- nvinfo : EIATTR_PARAM_CBANK
	.align		4
        /*006c*/ 	.byte	0x04, 0x0a
        /*006e*/ 	.short	(.L_23 - .L_22)
	.align		4
.L_22:
        /*0070*/ 	.word	index@(.nv.constant0.triton_poi_fused_max_pool2d_with_indices_37)
        /*0074*/ 	.short	0x0210
        /*0076*/ 	.short	0x001c


	//----- nvinfo : EIATTR_SW_WAR
	.align		4
.L_23:
        /*0078*/ 	.byte	0x04, 0x36
        /*007a*/ 	.short	(.L_25 - .L_24)
.L_24:
        /*007c*/ 	.word	0x00000008
.L_25:


//--------------------- .nv.callgraph             --------------------------
	.section	.nv.callgraph,"",@"SHT_CUDA_CALLGRAPH"
	.align	4
	.sectionentsize	8
	.align		4
        /*0000*/ 	.word	0x00000000
	.align		4
        /*0004*/ 	.word	0xffffffff
	.align		4
        /*0008*/ 	.word	0x00000000
	.align		4
        /*000c*/ 	.word	0xfffffffe
	.align		4
        /*0010*/ 	.word	0x00000000
	.align		4
        /*0014*/ 	.word	0xfffffffd
	.align		4
        /*0018*/ 	.word	0x00000000
	.align		4
        /*001c*/ 	.word	0xfffffffc


//--------------------- .text.triton_poi_fused_max_pool2d_with_indices_37 --------------------------
	.section	.text.triton_poi_fused_max_pool2d_with_indices_37,"ax",@progbits
	.align	128
        .global         triton_poi_fused_max_pool2d_with_indices_37
        .type           triton_poi_fused_max_pool2d_with_indices_37,@function
        .size           triton_poi_fused_max_pool2d_with_indices_37,(.L_x_1 - triton_poi_fused_max_pool2d_with_indices_37)
        .other          triton_poi_fused_max_pool2d_with_indices_37,@"STO_CUDA_ENTRY STV_DEFAULT"
triton_poi_fused_max_pool2d_with_indices_37:
.text.triton_poi_fused_max_pool2d_with_indices_37:
[----:B------:R-:W-:Y:S01]  /*0000*/  LDC R1, c[0x0][0x28] ;  /* 0x00000a00ff017b82 */ /* 0x000fe20000000800 */
[----:B------:R-:W1:Y:S01]  /*0010*/  S2R R5, SR_TID.X ;  /* 0x0000000000057919 */ /* 0x000e620000002100 */
[----:B------:R-:W-:Y:S01]  /*0020*/  IMAD.MOV.U32 R19, RZ, RZ, RZ ;  /* 0x000000ffff137224 */ /* 0x000fe200078e00ff */
[----:B------:R-:W-:Y:S01]  /*0030*/  ULDC.64 UR4, c[0x0][0x208] ;  /* 0x0000820000047ab9 */ /* 0x000fe20000000a00 */
[----:B------:R-:W2:Y:S01]  /*0040*/  S2R R0, SR_CTAID.X ;  /* 0x0000000000007919 */ /* 0x000ea20000002500 */
[----:B------:R-:W-:Y:S02]  /*0050*/  CS2R R16, SRZ ;  /* 0x0000000000107805 */ /* 0x000fe4000001ff00 */
[----:B------:R-:W-:Y:S01]  /*0060*/  CS2R R20, SRZ ;  /* 0x0000000000147805 */ /* 0x000fe2000001ff00 */
[----:B------:R-:W-:Y:S01]  /*0070*/  ULDC.64 UR6, c[0x0][0x220] ;  /* 0x0000880000067ab9 */ /* 0x000fe20000000a00 */
[----:B-1----:R-:W-:Y:S02]  /*0080*/  LOP3.LUT R5, R5, 0x7f, RZ, 0xc0, !PT ;  /* 0x0000007f05057812 */ /* 0x002fe400078ec0ff */
[----:B--2---:R-:W-:-:S03]  /*0090*/  SHF.R.S32.HI R2, RZ, 0x18, R0 ;  /* 0x00000018ff027819 */ /* 0x004fc60000011400 */
[----:B------:R-:W-:Y:S01]  /*00a0*/  IMAD R5, R0, 0x80, R5 ;  /* 0x0000008000057824 */ /* 0x000fe200078e0205 */
[----:B------:R-:W-:-:S03]  /*00b0*/  SGXT R0, R2, 0x1 ;  /* 0x000000010200781a */ /* 0x000fc60000000200 */
[C---:B------:R-:W-:Y:S01]  /*00c0*/  VIADD R13, R5.reuse, 0xfffffff6 ;  /* 0xfffffff6050d7836 */ /* 0x040fe20000000000 */
[----:B------:R-:W1:Y:S01]  /*00d0*/  LDC.64 R2, c[0x0][0x210] ;  /* 0x00008400ff027b82 */ /* 0x000e620000000a00 */
[----:B------:R-:W-:Y:S01]  /*00e0*/  VIADD R15, R5, 0xfffffff7 ;  /* 0xfffffff7050f7836 */ /* 0x000fe20000000000 */
[----:B------:R-:W-:-:S04]  /*00f0*/  LEA.HI R0, R0, R5, RZ, 0x2 ;  /* 0x0000000500007211 */ /* 0x000fc800078f10ff */
[----:B------:R-:W-:-:S04]  /*0100*/  SHF.R.S32.HI R4, RZ, 0x2, R0 ;  /* 0x00000002ff047819 */ /* 0x000fc80000011400 */
[----:B------:R-:W-:-:S04]  /*0110*/  LEA.HI R6, R4, R4, RZ, 0x2 ;  /* 0x0000000404067211 */ /* 0x000fc800078f10ff */
[----:B------:R-:W-:Y:S02]  /*0120*/  LOP3.LUT R7, R6, 0xfffffffc, RZ, 0xc0, !PT ;  /* 0xfffffffc06077812 */ /* 0x000fe400078ec0ff */
[----:B------:R-:W-:-:S03]  /*0130*/  LOP3.LUT R6, R0, 0xfffffffc, RZ, 0xc0, !PT ;  /* 0xfffffffc00067812 */ /* 0x000fc600078ec0ff */
[----:B------:R-:W-:Y:S02]  /*0140*/  IMAD.IADD R0, R4, 0x1, -R7 ;  /* 0x0000000104007824 */ /* 0x000fe400078e0a07 */
[----:B------:R-:W-:Y:S02]  /*0150*/  IMAD.IADD R7, R5, 0x1, -R6 ;  /* 0x0000000105077824 */ /* 0x000fe400078e0a06 */
[----:B------:R-:W-:Y:S01]  /*0160*/  IMAD.MOV.U32 R6, RZ, RZ, RZ ;  /* 0x000000ffff067224 */ /* 0x000fe200078e00ff */
[----:B------:R-:W-:Y:S01]  /*0170*/  ISETP.GT.AND P2, PT, R0, 0x1, PT ;  /* 0x000000010000780c */ /* 0x000fe20003f44270 */
[----:B------:R-:W-:Y:S02]  /*0180*/  VIADD R4, R7, 0x2 ;  /* 0x0000000207047836 */ /* 0x000fe40000000000 */
[--C-:B-1----:R-:W-:Y:S01]  /*0190*/  IMAD.WIDE R12, R13, 0x4, R2.reuse ;  /* 0x000000040d0c7825 */ /* 0x102fe200078e0202 */
[C---:B------:R-:W-:Y:S02]  /*01a0*/  ISETP.GT.AND P0, PT, R7.reuse, 0x1, P2 ;  /* 0x000000010700780c */ /* 0x040fe40001704270 */
[----:B------:R-:W-:Y:S01]  /*01b0*/  ISETP.GT.AND P5, PT, R7, RZ, P2 ;  /* 0x000000ff0700720c */ /* 0x000fe200017a4270 */
[----:B------:R-:W-:Y:S01]  /*01c0*/  IMAD.WIDE R14, R15, 0x4, R2 ;  /* 0x000000040f0e7825 */ /* 0x000fe200078e0202 */
[----:B------:R-:W-:-:S04]  /*01d0*/  ISETP.GE.U32.AND P1, PT, R4, 0x4, PT ;  /* 0x000000040400780c */ /* 0x000fc80003f26070 */
[C---:B------:R-:W-:Y:S02]  /*01e0*/  ISETP.GT.AND P3, PT, R0.reuse, 0x1, !P1 ;  /* 0x000000010000780c */ /* 0x040fe40004f64270 */
[----:B------:R-:W-:-:S03]  /*01f0*/  ISETP.GT.AND P4, PT, R0, RZ, !P1 ;  /* 0x000000ff0000720c */ /* 0x000fc60004f84270 */
[----:B------:R-:W2:Y:S04]  /*0200*/  @P0 LDG.E R6, desc[UR4][R12.64] ;  /* 0x000000040c060981 */ /* 0x000ea8000c1e1900 */
[----:B------:R1:W3:Y:S01]  /*0210*/  @P5 LDG.E R19, desc[UR4][R14.64] ;  /* 0x000000040e135981 */ /* 0x0002e2000c1e1900 */
[C---:B------:R-:W-:Y:S02]  /*0220*/  VIADD R11, R5.reuse, 0xfffffffa ;  /* 0xfffffffa050b7836 */ /* 0x040fe40000000000 */
[----:B------:R-:W-:Y:S01]  /*0230*/  VIADD R9, R5, 0xfffffffe ;  /* 0xfffffffe05097836 */ /* 0x000fe20000000000 */
[----:B------:R-:W-:Y:S01]  /*0240*/  ISETP.GT.AND P2, PT, R7, -0x1, P2 ;  /* 0xffffffff0700780c */ /* 0x000fe20001744270 */
[----:B------:R-:W-:Y:S01]  /*0250*/  IMAD.WIDE R10, R11, 0x4, R2 ;  /* 0x000000040b0a7825 */ /* 0x000fe200078e0202 */
[----:B------:R-:W-:-:S03]  /*0260*/  P2R R18, PR, RZ, 0x2 ;  /* 0x00000002ff127803 */ /* 0x000fc60000000000 */
[----:B------:R-:W-:Y:S01]  /*0270*/  IMAD.WIDE R8, R9, 0x4, R2 ;  /* 0x0000000409087825 */ /* 0x000fe200078e0202 */
[----:B------:R-:W4:Y:S04]  /*0280*/  @P3 LDG.E R16, desc[UR4][R10.64] ;  /* 0x000000040a103981 */ /* 0x000f28000c1e1900 */
[----:B------:R-:W5:Y:S01]  /*0290*/  @P4 LDG.E R17, desc[UR4][R8.64] ;  /* 0x0000000408114981 */ /* 0x000f62000c1e1900 */
[----:B-1----:R-:W-:-:S04]  /*02a0*/  VIADD R15, R5, 0xfffffff8 ;  /* 0xfffffff8050f7836 */ /* 0x002fc80000000000 */
[----:B------:R-:W-:-:S05]  /*02b0*/  IMAD.WIDE R14, R15, 0x4, R2 ;  /* 0x000000040f0e7825 */ /* 0x000fca00078e0202 */
[----:B------:R-:W5:Y:S01]  /*02c0*/  @P2 LDG.E R20, desc[UR4][R14.64] ;  /* 0x000000040e142981 */ /* 0x000f62000c1e1900 */
[----:B--2---:R-:W-:Y:S01]  /*02d0*/  SEL R22, R6, 0xff800000, P0 ;  /* 0xff80000006167807 */ /* 0x004fe20000000000 */
[----:B------:R-:W-:Y:S01]  /*02e0*/  VIADD R6, R7, 0x1 ;  /* 0x0000000107067836 */ /* 0x000fe20000000000 */
[----:B---3--:R-:W-:-:S04]  /*02f0*/  SEL R19, R19, 0xff800000, P5 ;  /* 0xff80000013137807 */ /* 0x008fc80002800000 */
[----:B------:R-:W-:Y:S02]  /*0300*/  ISETP.GE.U32.AND P0, PT, R6, 0x4, PT ;  /* 0x000000040600780c */ /* 0x000fe40003f06070 */
[C---:B------:R-:W-:Y:S02]  /*0310*/  FSETP.GT.AND P5, PT, R19.reuse, R22, PT ;  /* 0x000000161300720b */ /* 0x040fe40003fa4000 */
[----:B------:R-:W-:Y:S02]  /*0320*/  FSETP.NAN.AND P6, PT, R19, R19, PT ;  /* 0x000000131300720b */ /* 0x000fe40003fc8000 */
[----:B----4-:R-:W-:Y:S02]  /*0330*/  SEL R13, R16, 0xff800000, P3 ;  /* 0xff800000100d7807 */ /* 0x010fe40001800000 */
[C---:B------:R-:W-:Y:S02]  /*0340*/  ISETP.GT.AND P3, PT, R0.reuse, RZ, PT ;  /* 0x000000ff0000720c */ /* 0x040fe40003f64270 */
[----:B-----5:R-:W-:Y:S01]  /*0350*/  SEL R12, R17, 0xff800000, P4 ;  /* 0xff800000110c7807 */ /* 0x020fe20002000000 */
[----:B------:R-:W-:Y:S01]  /*0360*/  VIADD R17, R5, 0xfffffff9 ;  /* 0xfffffff905117836 */ /* 0x000fe20000000000 */
[----:B------:R-:W-:-:S03]  /*0370*/  ISETP.GT.AND P4, PT, R0, 0x1, !P0 ;  /* 0x000000010000780c */ /* 0x000fc60004784270 */
[----:B------:R-:W-:Y:S02]  /*0380*/  @!P5 FSEL R19, R19, R22, P6 ;  /* 0x000000161313d208 */ /* 0x000fe40003000000 */
[----:B------:R-:W-:Y:S01]  /*0390*/  ISETP.GT.AND P6, PT, R7, 0x1, P3 ;  /* 0x000000010700780c */ /* 0x000fe20001fc4270 */
[----:B------:R-:W-:-:S04]  /*03a0*/  IMAD.WIDE R16, R17, 0x4, R2 ;  /* 0x0000000411107825 */ /* 0x000fc800078e0202 */
[----:B------:R-:W-:-:S03]  /*03b0*/  IMAD.MOV.U32 R22, RZ, RZ, RZ ;  /* 0x000000ffff167224 */ /* 0x000fc600078e00ff */
[----:B------:R-:W2:Y:S05]  /*03c0*/  @P4 LDG.E R21, desc[UR4][R16.64] ;  /* 0x0000000410154981 */ /* 0x000eaa000c1e1900 */
[----:B------:R1:W3:Y:S01]  /*03d0*/  @P6 LDG.E R22, desc[UR4][R10.64] ;  /* 0x000000040a166981 */ /* 0x0002e2000c1e1900 */
[----:B------:R-:W-:-:S04]  /*03e0*/  SEL R20, R20, 0xff800000, P2 ;  /* 0xff80000014147807 */ /* 0x000fc80001000000 */
[-C--:B------:R-:W-:Y:S01]  /*03f0*/  FSETP.NAN.AND P2, PT, R20, R20.reuse, PT ;  /* 0x000000141400720b */ /* 0x080fe20003f48000 */
[----:B------:R-:W-:Y:S02]  /*0400*/  VIADD R15, R5, 0xfffffffb ;  /* 0xfffffffb050f7836 */ /* 0x000fe40000000000 */
[----:B-1----:R-:W-:Y:S02]  /*0410*/  IMAD.MOV.U32 R10, RZ, RZ, RZ ;  /* 0x000000ffff0a7224 */ /* 0x002fe400078e00ff */
[----:B------:R-:W-:Y:S01]  /*0420*/  IMAD.WIDE R14, R15, 0x4, R2 ;  /* 0x000000040f0e7825 */ /* 0x000fe200078e0202 */
[----:B--2---:R-:W-:Y:S02]  /*0430*/  SEL R21, R21, 0xff800000, P4 ;  /* 0xff80000015157807 */ /* 0x004fe40002000000 */
[----:B------:R-:W-:Y:S02]  /*0440*/  FSETP.GEU.AND P4, PT, R19, R20, PT ;  /* 0x000000141300720b */ /* 0x000fe40003f8e000 */
[----:B---3--:R-:W-:-:S02]  /*0450*/  SEL R22, R22, 0xff800000, P6 ;  /* 0xff80000016167807 */ /* 0x008fc40003000000 */
[----:B------:R-:W-:Y:S02]  /*0460*/  FSETP.NAN.AND P6, PT, R21, R21, PT ;  /* 0x000000151500720b */ /* 0x000fe40003fc8000 */
[----:B------:R-:W-:-:S04]  /*0470*/  @!P2 FSEL R20, R20, R19, !P4 ;  /* 0x000000131414a208 */ /* 0x000fc80006000000 */
[----:B------:R-:W-:-:S07]  /*0480*/  FSETP.GEU.AND P2, PT, R20, R21, PT ;  /* 0x000000151400720b */ /* 0x000fce0003f4e000 */
[----:B------:R-:W-:Y:S02]  /*0490*/  @!P6 FSEL R21, R21, R20, !P2 ;  /* 0x000000141515e208 */ /* 0x000fe40005000000 */
[-C--:B------:R-:W-:Y:S02]  /*04a0*/  FSETP.NAN.AND P6, PT, R13, R13.reuse, PT ;  /* 0x0000000d0d00720b */ /* 0x080fe40003fc8000 */
[----:B------:R-:W-:-:S11]  /*04b0*/  FSETP.GEU.AND P1, PT, R21, R13, PT ;  /* 0x0000000d1500720b */ /* 0x000fd60003f2e000 */
[----:B------:R-:W-:Y:S02]  /*04c0*/  @!P6 FSEL R13, R13, R21, !P1 ;  /* 0x000000150d0de208 */ /* 0x000fe40004800000 */
[----:B------:R-:W-:-:S13]  /*04d0*/  ISETP.GT.AND P6, PT, R7, RZ, P3 ;  /* 0x000000ff0700720c */ /* 0x000fda0001fc4270 */
[----:B------:R-:W2:Y:S01]  /*04e0*/  @P6 LDG.E R10, desc[UR4][R14.64] ;  /* 0x000000040e0a6981 */ /* 0x000ea2000c1e1900 */
[----:B------:R-:W-:Y:S02]  /*04f0*/  ISETP.GT.AND P3, PT, R7, -0x1, P3 ;  /* 0xffffffff0700780c */ /* 0x000fe40001f64270 */
[----:B------:R-:W-:Y:S02]  /*0500*/  P2R R16, PR, RZ, 0x2 ;  /* 0x00000002ff107803 */ /* 0x000fe40000000000 */
[-C--:B------:R-:W-:Y:S01]  /*0510*/  FSETP.GEU.AND P1, PT, R13, R22.reuse, PT ;  /* 0x000000160d00720b */ /* 0x080fe20003f2e000 */
[----:B------:R-:W-:Y:S01]  /*0520*/  VIADD R11, R5, 0xfffffffc ;  /* 0xfffffffc050b7836 */ /* 0x000fe20000000000 */
[----:B--2---:R-:W-:Y:S02]  /*0530*/  SEL R17, R10, 0xff800000, P6 ;  /* 0xff8000000a117807 */ /* 0x004fe40003000000 */
[----:B------:R-:W-:Y:S01]  /*0540*/  FSETP.NAN.AND P6, PT, R22, R22, PT ;  /* 0x000000161600720b */ /* 0x000fe20003fc8000 */
[----:B------:R-:W-:-:S12]  /*0550*/  IMAD.WIDE R10, R11, 0x4, R2 ;  /* 0x000000040b0a7825 */ /* 0x000fd800078e0202 */
[----:B------:R-:W-:Y:S01]  /*0560*/  @!P6 FSEL R22, R22, R13, !P1 ;  /* 0x0000000d1616e208 */ /* 0x000fe20004800000 */
[----:B------:R-:W-:-:S06]  /*0570*/  IMAD.MOV.U32 R13, RZ, RZ, RZ ;  /* 0x000000ffff0d7224 */ /* 0x000fcc00078e00ff */
[----:B------:R-:W2:Y:S01]  /*0580*/  @P3 LDG.E R13, desc[UR4][R10.64] ;  /* 0x000000040a0d3981 */ /* 0x000ea2000c1e1900 */
[----:B------:R-:W-:Y:S02]  /*0590*/  P2R R23, PR, RZ, 0x2 ;  /* 0x00000002ff177803 */ /* 0x000fe40000000000 */
[----:B------:R-:W-:Y:S01]  /*05a0*/  FSETP.GEU.AND P1, PT, R22, R17, PT ;  /* 0x000000111600720b */ /* 0x000fe20003f2e000 */
[----:B------:R-:W-:-:S04]  /*05b0*/  VIADD R15, R5, 0xfffffffd ;  /* 0xfffffffd050f7836 */ /* 0x000fc80000000000 */
[----:B------:R-:W-:Y:S01]  /*05c0*/  IMAD.WIDE R14, R15, 0x4, R2 ;  /* 0x000000040f0e7825 */ /* 0x000fe200078e0202 */
[----:B--2---:R-:W-:Y:S02]  /*05d0*/  SEL R20, R13, 0xff800000, P3 ;  /* 0xff8000000d147807 */ /* 0x004fe40001800000 */
[----:B------:R-:W-:Y:S01]  /*05e0*/  FSETP.NAN.AND P3, PT, R17, R17, PT ;  /* 0x000000111100720b */ /* 0x000fe20003f68000 */
[----:B------:R-:W-:-:S12]  /*05f0*/  IMAD.MOV.U32 R13, RZ, RZ, RZ ;  /* 0x000000ffff0d7224 */ /* 0x000fd800078e00ff */
[----:B------:R-:W-:Y:S02]  /*0600*/  @!P3 FSEL R17, R17, R22, !P1 ;  /* 0x000000161111b208 */ /* 0x000fe40004800000 */
[----:B------:R-:W-:-:S13]  /*0610*/  ISETP.GT.AND P3, PT, R0, RZ, !P0 ;  /* 0x000000ff0000720c */ /* 0x000fda0004764270 */
[----:B------:R-:W2:Y:S01]  /*0620*/  @P3 LDG.E R13, desc[UR4][R14.64] ;  /* 0x000000040e0d3981 */ /* 0x000ea2000c1e1900 */
[----:B------:R-:W-:Y:S02]  /*0630*/  P2R R11, PR, RZ, 0x2 ;  /* 0x00000002ff0b7803 */ /* 0x000fe40000000000 */
[-C--:B------:R-:W-:Y:S02]  /*0640*/  FSETP.GEU.AND P1, PT, R17, R20.reuse, PT ;  /* 0x000000141100720b */ /* 0x080fe40003f2e000 */
[----:B--2---:R-:W-:Y:S02]  /*0650*/  SEL R25, R13, 0xff800000, P3 ;  /* 0xff8000000d197807 */ /* 0x004fe40001800000 */
[----:B------:R-:W-:Y:S01]  /*0660*/  FSETP.NAN.AND P3, PT, R20, R20, PT ;  /* 0x000000141400720b */ /* 0x000fe20003f68000 */
[----:B------:R-:W-:-:S12]  /*0670*/  IMAD.MOV.U32 R13, RZ, RZ, RZ ;  /* 0x000000ffff0d7224 */ /* 0x000fd800078e00ff */
[----:B------:R-:W-:Y:S02]  /*0680*/  @!P3 FSEL R20, R20, R17, !P1 ;  /* 0x000000111414b208 */ /* 0x000fe40004800000 */
[----:B------:R-:W-:-:S04]  /*0690*/  ISETP.GT.AND P3, PT, R0, -0x1, PT ;  /* 0xffffffff0000780c */ /* 0x000fc80003f64270 */
[----:B------:R-:W-:-:S13]  /*06a0*/  ISETP.GT.AND P6, PT, R7, 0x1, P3 ;  /* 0x000000010700780c */ /* 0x000fda0001fc4270 */
[----:B------:R-:W2:Y:S01]  /*06b0*/  @P6 LDG.E R13, desc[UR4][R8.64] ;  /* 0x00000004080d6981 */ /* 0x000ea2000c1e1900 */
[----:B------:R-:W-:Y:S02]  /*06c0*/  P2R R22, PR, RZ, 0x2 ;  /* 0x00000002ff167803 */ /* 0x000fe40000000000 */
[-C--:B------:R-:W-:Y:S02]  /*06d0*/  FSETP.NAN.AND P1, PT, R25, R25.reuse, PT ;  /* 0x000000191900720b */ /* 0x080fe40003f28000 */
[----:B------:R-:W-:Y:S02]  /*06e0*/  ISETP.GT.AND P3, PT, R7, RZ, P3 ;  /* 0x000000ff0700720c */ /* 0x000fe40001f64270 */
[----:B------:R-:W-:Y:S02]  /*06f0*/  CS2R R14, SRZ ;  /* 0x00000000000e7805 */ /* 0x000fe4000001ff00 */
[----:B--2---:R-:W-:Y:S02]  /*0700*/  SEL R13, R13, 0xff800000, P6 ;  /* 0xff8000000d0d7807 */ /* 0x004fe40003000000 */
[----:B------:R-:W-:-:S05]  /*0710*/  FSETP.GEU.AND P6, PT, R20, R25, PT ;  /* 0x000000191400720b */ /* 0x000fca0003fce000 */
[----:B------:R-:W-:Y:S02]  /*0720*/  @!P1 FSEL R25, R25, R20, !P6 ;  /* 0x0000001419199208 */ /* 0x000fe40007000000 */
[----:B------:R-:W-:Y:S02]  /*0730*/  P2R R21, PR, RZ, 0x40 ;  /* 0x00000040ff157803 */ /* 0x000fe40000000000 */
[----:B------:R-:W-:Y:S01]  /*0740*/  ISETP.NE.AND P6, PT, R11, RZ, PT ;  /* 0x000000ff0b00720c */ /* 0x000fe20003fc5270 */
[----:B------:R-:W-:-:S04]  /*0750*/  VIADD R11, R5, 0xffffffff ;  /* 0xffffffff050b7836 */ /* 0x000fc80000000000 */
[----:B------:R-:W-:-:S05]  /*0760*/  IMAD.WIDE R8, R11, 0x4, R2 ;  /* 0x000000040b087825 */ /* 0x000fca00078e0202 */
[----:B------:R1:W2:Y:S01]  /*0770*/  @P3 LDG.E R14, desc[UR4][R8.64] ;  /* 0x00000004080e3981 */ /* 0x0002a2000c1e1900 */
[----:B------:R-:W-:Y:S02]  /*0780*/  SEL R10, RZ, 0x1, !P5 ;  /* 0x00000001ff0a7807 */ /* 0x000fe40006800000 */
[-C--:B------:R-:W-:Y:S02]  /*0790*/  FSETP.NAN.AND P5, PT, R12, R12.reuse, PT ;  /* 0x0000000c0c00720b */ /* 0x080fe40003fa8000 */
[----:B------:R-:W-:Y:S02]  /*07a0*/  SEL R17, R10, 0x2, P4 ;  /* 0x000000020a117807 */ /* 0x000fe40002000000 */
[----:B------:R-:W-:Y:S02]  /*07b0*/  FSETP.NAN.AND P4, PT, R13, R13, PT ;  /* 0x0000000d0d00720b */ /* 0x000fe40003f88000 */
[----:B------:R-:W-:Y:S02]  /*07c0*/  FSETP.GEU.AND P1, PT, R25, R12, PT ;  /* 0x0000000c1900720b */ /* 0x000fe40003f2e000 */
[----:B------:R-:W-:-:S05]  /*07d0*/  SEL R17, R17, 0x3, P2 ;  /* 0x0000000311117807 */ /* 0x000fca0001000000 */
[----:B------:R-:W-:Y:S02]  /*07e0*/  @!P5 FSEL R12, R12, R25, !P1 ;  /* 0x000000190c0cd208 */ /* 0x000fe40004800000 */
[----:B------:R-:W-:Y:S02]  /*07f0*/  P2R R19, PR, RZ, 0x2 ;  /* 0x00000002ff137803 */ /* 0x000fe40000000000 */
[----:B------:R-:W-:Y:S01]  /*0800*/  ISETP.GT.AND P0, PT, R0, -0x1, !P0 ;  /* 0xffffffff0000780c */ /* 0x000fe20004704270 */
[----:B------:R-:W-:-:S04]  /*0810*/  IMAD.WIDE R10, R5, 0x4, R2 ;  /* 0x00000004050a7825 */ /* 0x000fc800078e0202 */
[----:B-1----:R-:W-:Y:S01]  /*0820*/  IMAD.MOV.U32 R8, RZ, RZ, RZ ;  /* 0x000000ffff087224 */ /* 0x002fe200078e00ff */
[----:B--2---:R-:W-:Y:S02]  /*0830*/  SEL R14, R14, 0xff800000, P3 ;  /* 0xff8000000e0e7807 */ /* 0x004fe40001800000 */
[----:B------:R-:W-:Y:S02]  /*0840*/  FSETP.GEU.AND P3, PT, R12, R13, PT ;  /* 0x0000000d0c00720b */ /* 0x000fe40003f6e000 */
[----:B------:R-:W-:Y:S02]  /*0850*/  FSETP.NAN.AND P2, PT, R14, R14, PT ;  /* 0x0000000e0e00720b */ /* 0x000fe40003f48000 */
[----:B------:R-:W-:Y:S02]  /*0860*/  @!P4 FSEL R13, R13, R12, !P3 ;  /* 0x0000000c0d0dc208 */ /* 0x000fe40005800000 */
[----:B------:R-:W-:Y:S02]  /*0870*/  LOP3.LUT R12, R0, R7, RZ, 0xfc, !PT ;  /* 0x00000007000c7212 */ /* 0x000fe400078efcff */
[----:B------:R-:W-:-:S02]  /*0880*/  FSETP.GEU.AND P1, PT, R13, R14, PT ;  /* 0x0000000e0d00720b */ /* 0x000fc40003f2e000 */
[----:B------:R-:W-:-:S05]  /*0890*/  ISETP.GT.AND P4, PT, R12, -0x1, PT ;  /* 0xffffffff0c00780c */ /* 0x000fca0003f84270 */
[----:B------:R-:W-:Y:S01]  /*08a0*/  @!P2 FSEL R14, R14, R13, !P1 ;  /* 0x0000000d0e0ea208 */ /* 0x000fe20004800000 */
[----:B------:R-:W-:-:S04]  /*08b0*/  VIADD R13, R5, 0x1 ;  /* 0x00000001050d7836 */ /* 0x000fc80000000000 */
[----:B------:R-:W-:-:S03]  /*08c0*/  IMAD.WIDE R12, R13, 0x4, R2 ;  /* 0x000000040d0c7825 */ /* 0x000fc600078e0202 */
[----:B------:R1:W2:Y:S04]  /*08d0*/  @P4 LDG.E R15, desc[UR4][R10.64] ;  /* 0x000000040a0f4981 */ /* 0x0002a8000c1e1900 */
[----:B------:R-:W3:Y:S01]  /*08e0*/  @P0 LDG.E R8, desc[UR4][R12.64] ;  /* 0x000000040c080981 */ /* 0x000ee2000c1e1900 */
[----:B------:R-:W-:Y:S02]  /*08f0*/  P2R R20, PR, RZ, 0x2 ;  /* 0x00000002ff147803 */ /* 0x000fe40000000000 */
[----:B------:R-:W-:-:S04]  /*0900*/  ISETP.NE.AND P1, PT, R18, RZ, PT ;  /* 0x000000ff1200720c */ /* 0x000fc80003f25270 */
[----:B------:R-:W-:Y:S01]  /*0910*/  ISETP.GT.AND P1, PT, R0, -0x1, !P1 ;  /* 0xffffffff0000780c */ /* 0x000fe20004f24270 */
[----:B------:R-:W-:Y:S02]  /*0920*/  VIADD R9, R5, 0x2 ;  /* 0x0000000205097836 */ /* 0x000fe40000000000 */
[----:B-1----:R-:W-:Y:S01]  /*0930*/  IMAD.MOV.U32 R10, RZ, RZ, RZ ;  /* 0x000000ffff0a7224 */ /* 0x002fe200078e00ff */
[----:B--2---:R-:W-:Y:S02]  /*0940*/  SEL R15, R15, 0xff800000, P4 ;  /* 0xff8000000f0f7807 */ /* 0x004fe40002000000 */
[----:B------:R-:W-:Y:S02]  /*0950*/  ISETP.NE.AND P4, PT, R16, RZ, PT ;  /* 0x000000ff1000720c */ /* 0x000fe40003f85270 */
[----:B---3--:R-:W-:Y:S01]  /*0960*/  SEL R16, R8, 0xff800000, P0 ;  /* 0xff80000008107807 */ /* 0x008fe20000000000 */
[----:B------:R-:W-:-:S05]  /*0970*/  IMAD.WIDE R8, R9, 0x4, R2 ;  /* 0x0000000409087825 */ /* 0x000fca00078e0202 */
[----:B------:R-:W2:Y:S01]  /*0980*/  @P1 LDG.E R10, desc[UR4][R8.64] ;  /* 0x00000004080a1981 */ /* 0x000ea2000c1e1900 */
[-C--:B------:R-:W-:Y:S02]  /*0990*/  FSETP.NAN.AND P2, PT, R15, R15.reuse, PT ;  /* 0x0000000f0f00720b */ /* 0x080fe40003f48000 */
[----:B------:R-:W-:Y:S01]  /*09a0*/  FSETP.GEU.AND P0, PT, R14, R15, PT ;  /* 0x0000000f0e00720b */ /* 0x000fe20003f0e000 */
[----:B------:R-:W-:Y:S01]  /*09b0*/  VIADD R11, R0, 0x1 ;  /* 0x00000001000b7836 */ /* 0x000fe20000000000 */
[----:B------:R-:W-:Y:S02]  /*09c0*/  ISETP.NE.AND P5, PT, R23, RZ, PT ;  /* 0x000000ff1700720c */ /* 0x000fe40003fa5270 */
[----:B------:R-:W-:-:S07]  /*09d0*/  SEL R17, R17, 0x4, P4 ;  /* 0x0000000411117807 */ /* 0x000fce0002000000 */
[----:B------:R-:W-:-:S04]  /*09e0*/  @!P2 FSEL R15, R15, R14, !P0 ;  /* 0x0000000e0f0fa208 */ /* 0x000fc80004000000 */
[-C--:B------:R-:W-:Y:S02]  /*09f0*/  FSETP.GEU.AND P2, PT, R15, R16.reuse, PT ;  /* 0x000000100f00720b */ /* 0x080fe40003f4e000 */
[----:B------:R-:W-:Y:S02]  /*0a00*/  SEL R12, R17, 0x5, P5 ;  /* 0x00000005110c7807 */ /* 0x000fe40002800000 */
[----:B------:R-:W-:Y:S02]  /*0a10*/  P2R R17, PR, RZ, 0x4 ;  /* 0x00000004ff117803 */ /* 0x000fe40000000000 */
[----:B--2---:R-:W-:Y:S02]  /*0a20*/  SEL R10, R10, 0xff800000, P1 ;  /* 0xff8000000a0a7807 */ /* 0x004fe40000800000 */
[----:B------:R-:W-:-:S13]  /*0a30*/  FSETP.NAN.AND P1, PT, R16, R16, PT ;  /* 0x000000101000720b */ /* 0x000fda0003f28000 */
[----:B------:R-:W-:Y:S02]  /*0a40*/  @!P1 FSEL R16, R16, R15, !P2 ;  /* 0x0000000f10109208 */ /* 0x000fe40005000000 */
[----:B------:R-:W-:-:S04]  /*0a50*/  ISETP.GE.U32.AND P1, PT, R11, 0x4, PT ;  /* 0x000000040b00780c */ /* 0x000fc80003f26070 */
[----:B------:R-:W-:Y:S02]  /*0a60*/  ISETP.GT.AND P2, PT, R7, 0x1, !P1 ;  /* 0x000000010700780c */ /* 0x000fe40004f44270 */
[----:B------:R-:W-:-:S11]  /*0a70*/  CS2R R14, SRZ ;  /* 0x00000000000e7805 */ /* 0x000fd6000001ff00 */
[----:B------:R-:W2:Y:S01]  /*0a80*/  @P2 LDG.E R15, desc[UR4][R8.64] ;  /* 0x00000004080f2981 */ /* 0x000ea2000c1e1900 */
[----:B------:R-:W-:Y:S02]  /*0a90*/  ISETP.NE.AND P4, PT, R22, RZ, PT ;  /* 0x000000ff1600720c */ /* 0x000fe40003f85270 */
[----:B------:R-:W-:Y:S02]  /*0aa0*/  SEL R22, R12, 0x6, P6 ;  /* 0x000000060c167807 */ /* 0x000fe40003000000 */
[----:B------:R-:W-:Y:S01]  /*0ab0*/  FSETP.GEU.AND P6, PT, R16, R10, PT ;  /* 0x0000000a1000720b */ /* 0x000fe20003fce000 */
[----:B------:R-:W-:-:S04]  /*0ac0*/  VIADD R13, R5, 0x3 ;  /* 0x00000003050d7836 */ /* 0x000fc80000000000 */
[----:B------:R-:W-:Y:S01]  /*0ad0*/  IMAD.WIDE R12, R13, 0x4, R2 ;  /* 0x000000040d0c7825 */ /* 0x000fe200078e0202 */
[----:B--2---:R-:W-:Y:S02]  /*0ae0*/  SEL R15, R15, 0xff800000, P2 ;  /* 0xff8000000f0f7807 */ /* 0x004fe40001000000 */
[----:B------:R-:W-:-:S13]  /*0af0*/  FSETP.NAN.AND P2, PT, R10, R10, PT ;  /* 0x0000000a0a00720b */ /* 0x000fda0003f48000 */
[----:B------:R-:W-:Y:S02]  /*0b00*/  @!P2 FSEL R10, R10, R16, !P6 ;  /* 0x000000100a0aa208 */ /* 0x000fe40007000000 */
[----:B------:R-:W-:-:S13]  /*0b10*/  ISETP.GT.AND P2, PT, R7, RZ, !P1 ;  /* 0x000000ff0700720c */ /* 0x000fda0004f44270 */
[----:B------:R-:W2:Y:S01]  /*0b20*/  @P2 LDG.E R14, desc[UR4][R12.64] ;  /* 0x000000040c0e2981 */ /* 0x000ea2000c1e1900 */
[----:B------:R-:W-:Y:S02]  /*0b30*/  ISETP.GT.AND P1, PT, R7, -0x1, !P1 ;  /* 0xffffffff0700780c */ /* 0x000fe40004f24270 */
[----:B------:R-:W-:Y:S02]  /*0b40*/  SEL R22, R22, 0x7, P4 ;  /* 0x0000000716167807 */ /* 0x000fe40002000000 */
[----:B------:R-:W-:Y:S01]  /*0b50*/  FSETP.GEU.AND P4, PT, R10, R15, PT ;  /* 0x0000000f0a00720b */ /* 0x000fe20003f8e000 */
[----:B------:R-:W-:-:S04]  /*0b60*/  VIADD R9, R5, 0x4 ;  /* 0x0000000405097836 */ /* 0x000fc80000000000 */
[----:B------:R-:W-:Y:S01]  /*0b70*/  IMAD.WIDE R8, R9, 0x4, R2 ;  /* 0x0000000409087825 */ /* 0x000fe200078e0202 */
[----:B--2---:R-:W-:Y:S02]  /*0b80*/  SEL R14, R14, 0xff800000, P2 ;  /* 0xff8000000e0e7807 */ /* 0x004fe40001000000 */
[----:B------:R-:W-:-:S13]  /*0b90*/  FSETP.NAN.AND P2, PT, R15, R15, PT ;  /* 0x0000000f0f00720b */ /* 0x000fda0003f48000 */
[----:B------:R-:W-:Y:S01]  /*0ba0*/  @!P2 FSEL R15, R15, R10, !P4 ;  /* 0x0000000a0f0fa208 */ /* 0x000fe20006000000 */
[----:B------:R-:W-:-:S06]  /*0bb0*/  IMAD.MOV.U32 R10, RZ, RZ, RZ ;  /* 0x000000ffff0a7224 */ /* 0x000fcc00078e00ff */
[----:B------:R-:W2:Y:S01]  /*0bc0*/  @P1 LDG.E R10, desc[UR4][R8.64] ;  /* 0x00000004080a1981 */ /* 0x000ea2000c1e1900 */
[----:B------:R-:W-:Y:S02]  /*0bd0*/  FSETP.GEU.AND P2, PT, R15, R14, PT ;  /* 0x0000000e0f00720b */ /* 0x000fe40003f4e000 */
[----:B------:R-:W-:Y:S02]  /*0be0*/  P2R R18, PR, RZ, 0x40 ;  /* 0x00000040ff127803 */ /* 0x000fe40000000000 */
[----:B------:R-:W-:Y:S01]  /*0bf0*/  ISETP.NE.AND P6, PT, R21, RZ, PT ;  /* 0x000000ff1500720c */ /* 0x000fe20003fc5270 */
[----:B------:R-:W-:-:S03]  /*0c00*/  VIADD R13, R5, 0x5 ;  /* 0x00000005050d7836 */ /* 0x000fc60000000000 */
[----:B------:R-:W-:Y:S02]  /*0c10*/  SEL R22, R22, 0x8, P6 ;  /* 0x0000000816167807 */ /* 0x000fe40003000000 */
[----:B------:R-:W-:Y:S01]  /*0c20*/  ISETP.NE.AND P6, PT, R20, RZ, PT ;  /* 0x000000ff1400720c */ /* 0x000fe20003fc5270 */
[----:B------:R-:W-:Y:S02]  /*0c30*/  IMAD.MOV.U32 R20, RZ, RZ, RZ ;  /* 0x000000ffff147224 */ /* 0x000fe400078e00ff */
[----:B------:R-:W-:Y:S01]  /*0c40*/  IMAD.WIDE R12, R13, 0x4, R2 ;  /* 0x000000040d0c7825 */ /* 0x000fe200078e0202 */
[----:B--2---:R-:W-:Y:S02]  /*0c50*/  SEL R10, R10, 0xff800000, P1 ;  /* 0xff8000000a0a7807 */ /* 0x004fe40000800000 */
[----:B------:R-:W-:-:S13]  /*0c60*/  FSETP.NAN.AND P1, PT, R14, R14, PT ;  /* 0x0000000e0e00720b */ /* 0x000fda0003f28000 */
[----:B------:R-:W-:Y:S02]  /*0c70*/  @!P1 FSEL R14, R14, R15, !P2 ;  /* 0x0000000f0e0e9208 */ /* 0x000fe40005000000 */
[----:B------:R-:W-:-:S04]  /*0c80*/  LOP3.LUT R15, R11, R6, RZ, 0xfc, !PT ;  /* 0x000000060b0f7212 */ /* 0x000fc800078efcff */
[----:B------:R-:W-:-:S13]  /*0c90*/  ISETP.GE.U32.AND P1, PT, R15, 0x4, PT ;  /* 0x000000040f00780c */ /* 0x000fda0003f26070 */
[----:B------:R-:W2:Y:S01]  /*0ca0*/  @!P1 LDG.E R20, desc[UR4][R12.64] ;  /* 0x000000040c149981 */ /* 0x000ea2000c1e1900 */
[----:B------:R-:W-:Y:S02]  /*0cb0*/  P2R R16, PR, RZ, 0x10 ;  /* 0x00000010ff107803 */ /* 0x000fe40000000000 */
[----:B------:R-:W-:Y:S02]  /*0cc0*/  FSETP.NAN.AND P4, PT, R10, R10, PT ;  /* 0x0000000a0a00720b */ /* 0x000fe40003f88000 */
[----:B------:R-:W-:Y:S01]  /*0cd0*/  LOP3.LUT R11, R11, R4, RZ, 0xfc, !PT ;  /* 0x000000040b0b7212 */ /* 0x000fe200078efcff */
[----:B------:R-:W-:-:S04]  /*0ce0*/  VIADD R9, R5, 0x6 ;  /* 0x0000000605097836 */ /* 0x000fc80000000000 */
[----:B------:R-:W-:Y:S01]  /*0cf0*/  IMAD.WIDE R8, R9, 0x4, R2 ;  /* 0x0000000409087825 */ /* 0x000fe200078e0202 */
[----:B--2---:R-:W-:Y:S02]  /*0d00*/  SEL R15, R20, 0xff800000, !P1 ;  /* 0xff800000140f7807 */ /* 0x004fe40004800000 */
[----:B------:R-:W-:-:S04]  /*0d10*/  FSETP.GEU.AND P1, PT, R14, R10, PT ;  /* 0x0000000a0e00720b */ /* 0x000fc80003f2e000 */
[----:B------:R-:W-:Y:S02]  /*0d20*/  @!P4 FSEL R10, R10, R14, !P1 ;  /* 0x0000000e0a0ac208 */ /* 0x000fe40004800000 */
[----:B------:R-:W-:Y:S01]  /*0d30*/  ISETP.GE.U32.AND P4, PT, R11, 0x4, PT ;  /* 0x000000040b00780c */ /* 0x000fe20003f86070 */
[----:B------:R-:W-:-:S12]  /*0d40*/  IMAD.MOV.U32 R14, RZ, RZ, RZ ;  /* 0x000000ffff0e7224 */ /* 0x000fd800078e00ff */
[----:B------:R-:W2:Y:S01]  /*0d50*/  @!P4 LDG.E R14, desc[UR4][R8.64] ;  /* 0x00000004080ec981 */ /* 0x000ea2000c1e1900 */
[----:B------:R-:W-:-:S04]  /*0d60*/  ISETP.NE.AND P5, PT, R19, RZ, PT ;  /* 0x000000ff1300720c */ /* 0x000fc80003fa5270 */
[----:B------:R-:W-:-:S04]  /*0d70*/  SEL R22, R22, 0x9, P5 ;  /* 0x0000000916167807 */ /* 0x000fc80002800000 */
[----:B------:R-:W-:Y:S02]  /*0d80*/  SEL R22, R22, 0xa, P3 ;  /* 0x0000000a16167807 */ /* 0x000fe40001800000 */
[-C--:B------:R-:W-:Y:S01]  /*0d90*/  FSETP.NAN.AND P3, PT, R15, R15.reuse, PT ;  /* 0x0000000f0f00720b */ /* 0x080fe20003f68000 */
[----:B------:R-:W-:Y:S01]  /*0da0*/  VIADD R11, R0, 0x2 ;  /* 0x00000002000b7836 */ /* 0x000fe20000000000 */
[----:B------:R-:W-:-:S11]  /*0db0*/  FSETP.GEU.AND P5, PT, R10, R15, PT ;  /* 0x0000000f0a00720b */ /* 0x000fd60003fae000 */
[----:B------:R-:W-:Y:S02]  /*0dc0*/  @!P3 FSEL R15, R15, R10, !P5 ;  /* 0x0000000a0f0fb208 */ /* 0x000fe40006800000 */
[----:B------:R-:W-:Y:S01]  /*0dd0*/  ISETP.GE.U32.AND P3, PT, R11, 0x4, PT ;  /* 0x000000040b00780c */ /* 0x000fe20003f66070 */
[----:B------:R-:W-:Y:S01]  /*0de0*/  IMAD.MOV.U32 R0, RZ, RZ, RZ ;  /* 0x000000ffff007224 */ /* 0x000fe200078e00ff */
[----:B--2---:R-:W-:Y:S02]  /*0df0*/  SEL R14, R14, 0xff800000, !P4 ;  /* 0xff8000000e0e7807 */ /* 0x004fe40006000000 */
[----:B------:R-:W-:-:S13]  /*0e00*/  ISETP.GT.AND P4, PT, R7, 0x1, !P3 ;  /* 0x000000010700780c */ /* 0x000fda0005f84270 */
[----:B------:R1:W2:Y:S01]  /*0e10*/  @P4 LDG.E R0, desc[UR4][R8.64] ;  /* 0x0000000408004981 */ /* 0x0002a2000c1e1900 */
[----:B------:R-:W-:Y:S02]  /*0e20*/  SEL R22, R22, 0xb, P6 ;  /* 0x0000000b16167807 */ /* 0x000fe40003000000 */
[----:B------:R-:W-:Y:S01]  /*0e30*/  FSETP.NAN.AND P6, PT, R14, R14, PT ;  /* 0x0000000e0e00720b */ /* 0x000fe20003fc8000 */
[----:B------:R-:W-:-:S04]  /*0e40*/  VIADD R13, R5, 0x7 ;  /* 0x00000007050d7836 */ /* 0x000fc80000000000 */
[----:B------:R-:W-:-:S04]  /*0e50*/  IMAD.WIDE R12, R13, 0x4, R2 ;  /* 0x000000040d0c7825 */ /* 0x000fc800078e0202 */
[----:B-1----:R-:W-:-:S04]  /*0e60*/  VIADD R9, R5, 0x8 ;  /* 0x0000000805097836 */ /* 0x002fc80000000000 */
[----:B------:R-:W-:Y:S01]  /*0e70*/  IMAD.WIDE R8, R9, 0x4, R2 ;  /* 0x0000000409087825 */ /* 0x000fe200078e0202 */
[----:B--2---:R-:W-:Y:S02]  /*0e80*/  SEL R21, R0, 0xff800000, P4 ;  /* 0xff80000000157807 */ /* 0x004fe40002000000 */
[----:B------:R-:W-:-:S04]  /*0e90*/  FSETP.GEU.AND P4, PT, R15, R14, PT ;  /* 0x0000000e0f00720b */ /* 0x000fc80003f8e000 */
[----:B------:R-:W-:Y:S02]  /*0ea0*/  @!P6 FSEL R14, R14, R15, !P4 ;  /* 0x0000000f0e0ee208 */ /* 0x000fe40006000000 */
[C---:B------:R-:W-:Y:S02]  /*0eb0*/  ISETP.GT.AND P6, PT, R7.reuse, RZ, !P3 ;  /* 0x000000ff0700720c */ /* 0x040fe40005fc4270 */
[----:B------:R-:W-:Y:S01]  /*0ec0*/  ISETP.GT.AND P3, PT, R7, -0x1, !P3 ;  /* 0xffffffff0700780c */ /* 0x000fe20005f64270 */
[----:B------:R-:W-:Y:S02]  /*0ed0*/  IMAD.MOV.U32 R0, RZ, RZ, RZ ;  /* 0x000000ffff007224 */ /* 0x000fe400078e00ff */
[----:B------:R-:W-:-:S08]  /*0ee0*/  IMAD.MOV.U32 R7, RZ, RZ, RZ ;  /* 0x000000ffff077224 */ /* 0x000fd000078e00ff */
[----:B------:R1:W2:Y:S04]  /*0ef0*/  @P6 LDG.E R0, desc[UR4][R12.64] ;  /* 0x000000040c006981 */ /* 0x0002a8000c1e1900 */
[----:B------:R-:W3:Y:S01]  /*0f00*/  @P3 LDG.E R7, desc[UR4][R8.64] ;  /* 0x0000000408073981 */ /* 0x000ee2000c1e1900 */
[----:B------:R-:W-:Y:S02]  /*0f10*/  SEL R22, R22, 0xc, P0 ;  /* 0x0000000c16167807 */ /* 0x000fe40000000000 */
[----:B------:R-:W-:Y:S02]  /*0f20*/  FSETP.NAN.AND P0, PT, R21, R21, PT ;  /* 0x000000151500720b */ /* 0x000fe40003f08000 */
[----:B------:R-:W-:Y:S01]  /*0f30*/  LOP3.LUT R6, R11, R6, RZ, 0xfc, !PT ;  /* 0x000000060b067212 */ /* 0x000fe200078efcff */
[----:B-1----:R-:W-:-:S02]  /*0f40*/  VIADD R13, R5, 0x9 ;  /* 0x00000009050d7836 */ /* 0x002fc40000000000 */
[----:B------:R-:W-:Y:S02]  /*0f50*/  IMAD.MOV.U32 R10, RZ, RZ, RZ ;  /* 0x000000ffff0a7224 */ /* 0x000fe400078e00ff */
[----:B------:R-:W-:Y:S01]  /*0f60*/  IMAD.WIDE R12, R13, 0x4, R2 ;  /* 0x000000040d0c7825 */ /* 0x000fe200078e0202 */
[----:B--2---:R-:W-:Y:S02]  /*0f70*/  SEL R0, R0, 0xff800000, P6 ;  /* 0xff80000000007807 */ /* 0x004fe40003000000 */
[----:B------:R-:W-:Y:S02]  /*0f80*/  FSETP.GEU.AND P6, PT, R14, R21, PT ;  /* 0x000000150e00720b */ /* 0x000fe40003fce000 */
[----:B---3--:R-:W-:Y:S02]  /*0f90*/  SEL R7, R7, 0xff800000, P3 ;  /* 0xff80000007077807 */ /* 0x008fe40001800000 */
[----:B------:R-:W-:Y:S02]  /*0fa0*/  FSETP.NAN.AND P3, PT, R0, R0, PT ;  /* 0x000000000000720b */ /* 0x000fe40003f68000 */
[----:B------:R-:W-:-:S02]  /*0fb0*/  @!P0 FSEL R21, R21, R14, !P6 ;  /* 0x0000000e15158208 */ /* 0x000fc40007000000 */
[----:B------:R-:W-:-:S04]  /*0fc0*/  ISETP.NE.AND P0, PT, R17, RZ, PT ;  /* 0x000000ff1100720c */ /* 0x000fc80003f05270 */
[----:B------:R-:W-:Y:S02]  /*0fd0*/  SEL R22, R22, 0xd, P0 ;  /* 0x0000000d16167807 */ /* 0x000fe40000000000 */
[----:B------:R-:W-:-:S04]  /*0fe0*/  FSETP.GEU.AND P0, PT, R21, R0, PT ;  /* 0x000000001500720b */ /* 0x000fc80003f0e000 */
[----:B------:R-:W-:Y:S02]  /*0ff0*/  @!P3 FSEL R0, R0, R21, !P0 ;  /* 0x000000150000b208 */ /* 0x000fe40004000000 */
[----:B------:R-:W-:-:S13]  /*1000*/  ISETP.GE.U32.AND P3, PT, R6, 0x4, PT ;  /* 0x000000040600780c */ /* 0x000fda0003f66070 */
[----:B------:R-:W2:Y:S01]  /*1010*/  @!P3 LDG.E R10, desc[UR4][R12.64] ;  /* 0x000000040c0ab981 */ /* 0x000ea2000c1e1900 */
[----:B------:R-:W-:Y:S02]  /*1020*/  P2R R19, PR, RZ, 0x4 ;  /* 0x00000004ff137803 */ /* 0x000fe40000000000 */
[----:B------:R-:W-:Y:S02]  /*1030*/  ISETP.NE.AND P2, PT, R18, RZ, PT ;  /* 0x000000ff1200720c */ /* 0x000fe40003f45270 */
[----:B------:R-:W-:Y:S02]  /*1040*/  LOP3.LUT R4, R11, R4, RZ, 0xfc, !PT ;  /* 0x000000040b047212 */ /* 0x000fe400078efcff */
[----:B------:R-:W-:Y:S01]  /*1050*/  SEL R22, R22, 0xe, P2 ;  /* 0x0000000e16167807 */ /* 0x000fe20001000000 */
[----:B------:R-:W-:-:S04]  /*1060*/  VIADD R9, R5, 0xa ;  /* 0x0000000a05097836 */ /* 0x000fc80000000000 */
[----:B------:R-:W-:Y:S01]  /*1070*/  IMAD.WIDE R8, R9, 0x4, R2 ;  /* 0x0000000409087825 */ /* 0x000fe200078e0202 */
[----:B--2---:R-:W-:Y:S01]  /*1080*/  SEL R6, R10, 0xff800000, !P3 ;  /* 0xff8000000a067807 */ /* 0x004fe20005800000 */
[----:B------:R-:W1:Y:S01]  /*1090*/  LDC.64 R2, c[0x0][0x218] ;  /* 0x00008600ff027b82 */ /* 0x000e620000000a00 */
[----:B------:R-:W-:-:S04]  /*10a0*/  ISETP.NE.AND P3, PT, R16, RZ, PT ;  /* 0x000000ff1000720c */ /* 0x000fc80003f65270 */
[----:B------:R-:W-:Y:S02]  /*10b0*/  SEL R22, R22, 0xf, P3 ;  /* 0x0000000f16167807 */ /* 0x000fe40001800000 */
[----:B------:R-:W-:Y:S01]  /*10c0*/  ISETP.GE.U32.AND P3, PT, R4, 0x4, PT ;  /* 0x000000040400780c */ /* 0x000fe20003f66070 */
[----:B------:R-:W-:-:S12]  /*10d0*/  IMAD.MOV.U32 R4, RZ, RZ, RZ ;  /* 0x000000ffff047224 */ /* 0x000fd800078e00ff */
[----:B------:R-:W2:Y:S01]  /*10e0*/  @!P3 LDG.E R4, desc[UR4][R8.64] ;  /* 0x000000040804b981 */ /* 0x000ea2000c1e1900 */
[----:B------:R-:W-:-:S04]  /*10f0*/  ISETP.NE.AND P2, PT, R19, RZ, PT ;  /* 0x000000ff1300720c */ /* 0x000fc80003f45270 */
[----:B------:R-:W-:Y:S02]  /*1100*/  SEL R22, R22, 0x10, P2 ;  /* 0x0000001016167807 */ /* 0x000fe40001000000 */
[----:B------:R-:W-:Y:S02]  /*1110*/  FSETP.NAN.AND P2, PT, R7, R7, PT ;  /* 0x000000070700720b */ /* 0x000fe40003f48000 */
[----:B------:R-:W-:Y:S02]  /*1120*/  SEL R22, R22, 0x11, P1 ;  /* 0x0000001116167807 */ /* 0x000fe40000800000 */
[----:B------:R-:W-:Y:S02]  /*1130*/  FSETP.NAN.AND P1, PT, R6, R6, PT ;  /* 0x000000060600720b */ /* 0x000fe40003f28000 */
[----:B------:R-:W-:-:S04]  /*1140*/  SEL R22, R22, 0x12, P5 ;  /* 0x0000001216167807 */ /* 0x000fc80002800000 */
[----:B------:R-:W-:-:S04]  /*1150*/  SEL R22, R22, 0x13, P4 ;  /* 0x0000001316167807 */ /* 0x000fc80002000000 */
[----:B------:R-:W-:-:S04]  /*1160*/  SEL R22, R22, 0x14, P6 ;  /* 0x0000001416167807 */ /* 0x000fc80003000000 */
[----:B------:R-:W-:Y:S01]  /*1170*/  SEL R22, R22, 0x15, P0 ;  /* 0x0000001516167807 */ /* 0x000fe20000000000 */
[----:B-1----:R-:W-:Y:S01]  /*1180*/  IMAD.WIDE R2, R5, 0x4, R2 ;  /* 0x0000000405027825 */ /* 0x002fe200078e0202 */
[----:B--2---:R-:W-:Y:S02]  /*1190*/  SEL R11, R4, 0xff800000, !P3 ;  /* 0xff800000040b7807 */ /* 0x004fe40005800000 */
[----:B------:R-:W-:-:S04]  /*11a0*/  FSETP.GEU.AND P3, PT, R0, R7, PT ;  /* 0x000000070000720b */ /* 0x000fc80003f6e000 */
[----:B------:R-:W-:Y:S02]  /*11b0*/  @!P2 FSEL R7, R7, R0, !P3 ;  /* 0x000000000707a208 */ /* 0x000fe40005800000 */
[----:B------:R-:W-:Y:S02]  /*11c0*/  FSETP.NAN.AND P2, PT, R11, R11, PT ;  /* 0x0000000b0b00720b */ /* 0x000fe40003f48000 */
[----:B------:R-:W-:Y:S02]  /*11d0*/  FSETP.GEU.AND P4, PT, R7, R6, PT ;  /* 0x000000060700720b */ /* 0x000fe40003f8e000 */
[----:B------:R-:W-:Y:S02]  /*11e0*/  SEL R22, R22, 0x16, P3 ;  /* 0x0000001616167807 */ /* 0x000fe40001800000 */
[----:B------:R-:W-:Y:S02]  /*11f0*/  @!P1 FSEL R6, R6, R7, !P4 ;  /* 0x0000000706069208 */ /* 0x000fe40006000000 */
[----:B------:R-:W-:-:S02]  /*1200*/  IADD3 R8, P1, R5, UR6, RZ ;  /* 0x0000000605087c10 */ /* 0x000fc4000ff3e0ff */
[----:B------:R-:W-:Y:S02]  /*1210*/  FSETP.GEU.AND P0, PT, R6, R11, PT ;  /* 0x0000000b0600720b */ /* 0x000fe40003f0e000 */
[----:B------:R-:W-:Y:S02]  /*1220*/  SEL R22, R22, 0x17, P4 ;  /* 0x0000001716167807 */ /* 0x000fe40002000000 */
[----:B------:R-:W-:Y:S02]  /*1230*/  @!P2 SEL R11, R11, R6, !P0 ;  /* 0x000000060b0ba207 */ /* 0x000fe40004000000 */
[----:B------:R-:W-:Y:S02]  /*1240*/  LEA.HI.X.SX32 R9, R5, UR7, 0x1, P1 ;  /* 0x0000000705097c11 */ /* 0x000fe400088f0eff */
[----:B------:R-:W-:Y:S01]  /*1250*/  SEL R5, R22, 0x18, P0 ;  /* 0x0000001816057807 */ /* 0x000fe20000000000 */
[----:B------:R-:W-:Y:S04]  /*1260*/  STG.E desc[UR4][R2.64], R11 ;  /* 0x0000000b02007986 */ /* 0x000fe8000c101904 */
[----:B------:R-:W-:Y:S01]  /*1270*/  STG.E.U8 desc[UR4][R8.64], R5 ;  /* 0x0000000508007986 */ /* 0x000fe2000c101104 */
[----:B------:R-:W-:Y:S05]  /*1280*/  EXIT ;  /* 0x000000000000794d */ /* 0x000fea0003800000 */
.L_x_0:
[----:B------:R-:W-:-:S00]  /*1290*/  BRA `(.L_x_0) ;  /* 0xfffffffc00fc7947 */ /* 0x000fc0000383ffff */
[----:B------:R-:W-:-:S00]  /*12a0*/  NOP ;  /* 0x0000000000007918 */ /* 0x000fc00000000000 */
        /* <DEDUP_REMOVED lines=13> */
.L_x_1:


//--------------------- .nv.constant0.triton_poi_fused_max_pool2d_with_indices_37 --------------------------
	.section	.nv.constant0.triton_poi_fused_max_pool2d_with_indices_37,"a",@progbits
	.sectionflags	@""
	.align	4
.nv.constant0.triton_poi_fused_max_pool2d_with_indices_37:
	.zero		556
